	.headerflags	@"EF_CUDA_TEXMODE_UNIFIED EF_CUDA_64BIT_ADDRESS EF_CUDA_ACCELERATORS EF_CUDA_SM90 EF_CUDA_VIRTUAL_SM(EF_CUDA_SM90)"
	.elftype	@"ET_EXEC"


//--------------------- .nv.info                  --------------------------
	.section	.nv.info,"",@"SHT_CUDA_INFO"
	.align	4


	//----- nvinfo : EIATTR_REGCOUNT
	.align		4
        /*0000*/ 	.byte	0x04, 0x2f
        /*0002*/ 	.short	(.L_1 - .L_0)
	.align		4
.L_0:
        /*0004*/ 	.word	index@(triton_poi_fused_clone_0)
        /*0008*/ 	.word	0x00000010


	//----- nvinfo : EIATTR_MIN_STACK_SIZE
	.align		4
.L_1:
        /*000c*/ 	.byte	0x04, 0x12
        /*000e*/ 	.short	(.L_3 - .L_2)
	.align		4
.L_2:
        /*0010*/ 	.word	index@(triton_poi_fused_clone_0)
        /*0014*/ 	.word	0x00000000


	//----- nvinfo : EIATTR_FRAME_SIZE
	.align		4
.L_3:
        /*0018*/ 	.byte	0x04, 0x11
        /*001a*/ 	.short	(.L_5 - .L_4)
	.align		4
.L_4:
        /*001c*/ 	.word	index@(triton_poi_fused_clone_0)
        /*0020*/ 	.word	0x00000000


	//----- nvinfo : EIATTR_MIN_STACK_SIZE
	.align		4
.L_5:
        /*0024*/ 	.byte	0x04, 0x12
        /*0026*/ 	.short	(.L_7 - .L_6)
	.align		4
.L_6:
        /*0028*/ 	.word	index@(triton_poi_fused_clone_0)
        /*002c*/ 	.word	0x00000000
.L_7:


//--------------------- .nv.info.triton_poi_fused_clone_0 --------------------------
	.section	.nv.info.triton_poi_fused_clone_0,"",@"SHT_CUDA_INFO"
	.sectionflags	@""
	.align	4


	//----- nvinfo : EIATTR_CUDA_API_VERSION
	.align		4
        /*0000*/ 	.byte	0x04, 0x37
        /*0002*/ 	.short	(.L_9 - .L_8)
.L_8:
        /*0004*/ 	.word	0x0000007c


	//----- nvinfo : EIATTR_KPARAM_INFO
	.align		4
.L_9:
        /*0008*/ 	.byte	0x04, 0x17
        /*000a*/ 	.short	(.L_11 - .L_10)
.L_10:
        /*000c*/ 	.word	0x00000000
        /*0010*/ 	.short	0x0003
        /*0012*/ 	.short	0x0014
        /*0014*/ 	.byte	0x00, 0xf0, 0x11, 0x00


	//----- nvinfo : EIATTR_KPARAM_INFO
	.align		4
.L_11:
        /*0018*/ 	.byte	0x04, 0x17
        /*001a*/ 	.short	(.L_13 - .L_12)
.L_12:
        /*001c*/ 	.word	0x00000000
        /*0020*/ 	.short	0x0002
        /*0022*/ 	.short	0x0010
        /*0024*/ 	.byte	0x00, 0xf0, 0x11, 0x00


	//----- nvinfo : EIATTR_KPARAM_INFO
	.align		4
.L_13:
        /*0028*/ 	.byte	0x04, 0x17
        /*002a*/ 	.short	(.L_15 - .L_14)
.L_14:
        /*002c*/ 	.word	0x00000000
        /*0030*/ 	.short	0x0001
        /*0032*/ 	.short	0x0008
        /*0034*/ 	.byte	0x00, 0xf4, 0x21, 0x00


	//----- nvinfo : EIATTR_KPARAM_INFO
	.align		4
.L_15:
        /*0038*/ 	.byte	0x04, 0x17
        /*003a*/ 	.short	(.L_17 - .L_16)
.L_16:
        /*003c*/ 	.word	0x00000000
        /*0040*/ 	.short	0x0000
        /*0042*/ 	.short	0x0000
        /*0044*/ 	.byte	0x00, 0xf4, 0x21, 0x00


	//----- nvinfo : EIATTR_SPARSE_MMA_MASK
	.align		4
.L_17:
        /*0048*/ 	.byte	0x03, 0x50
        /*004a*/ 	.short	0x0000


	//----- nvinfo : EIATTR_MAXREG_COUNT
	.align		4
        /*004c*/ 	.byte	0x03, 0x1b
        /*004e*/ 	.short	0x00ff


	//----- nvinfo : EIATTR_EXIT_INSTR_OFFSETS
	.align		4
        /*0050*/ 	.byte	0x04, 0x1c
        /*0052*/ 	.short	(.L_19 - .L_18)


	//   ....[0]....
.L_18:
        /*0054*/ 	.word	0x00000350


	//   ....[1]....
        /*0058*/ 	.word	0x000003c0


	//----- nvinfo : EIATTR_REQNTID
	.align		4
.L_19:
        /*005c*/ 	.byte	0x04, 0x10
        /*005e*/ 	.short	(.L_21 - .L_20)
.L_20:
        /*0060*/ 	.word	0x00000080
        /*0064*/ 	.word	0x00000001
        /*0068*/ 	.word	0x00000001


	//----- nvinfo : EIATTR_CBANK_PARAM_SIZE
	.align		4
.L_21:
        /*006c*/ 	.byte	0x03, 0x19
        /*006e*/ 	.short	0x0018


	//----- nvinfo : EIATTR_PARAM_CBANK
	.align		4
        /*0070*/ 	.byte	0x04, 0x0a
        /*0072*/ 	.short	(.L_23 - .L_22)
	.align		4
.L_22:
        /*0074*/ 	.word	index@(.nv.constant0.triton_poi_fused_clone_0)
        /*0078*/ 	.short	0x0210
        /*007a*/ 	.short	0x0018


	//----- nvinfo : EIATTR_SW_WAR
	.align		4
.L_23:
        /*007c*/ 	.byte	0x04, 0x36
        /*007e*/ 	.short	(.L_25 - .L_24)
.L_24:
        /*0080*/ 	.word	0x00000008
.L_25:


//--------------------- .nv.callgraph             --------------------------
	.section	.nv.callgraph,"",@"SHT_CUDA_CALLGRAPH"
	.align	4
	.sectionentsize	8
	.align		4
        /*0000*/ 	.word	0x00000000
	.align		4
        /*0004*/ 	.word	0xffffffff
	.align		4
        /*0008*/ 	.word	0x00000000
	.align		4
        /*000c*/ 	.word	0xfffffffe
	.align		4
        /*0010*/ 	.word	0x00000000
	.align		4
        /*0014*/ 	.word	0xfffffffd
	.align		4
        /*0018*/ 	.word	0x00000000
	.align		4
        /*001c*/ 	.word	0xfffffffc


//--------------------- .text.triton_poi_fused_clone_0 --------------------------
	.section	.text.triton_poi_fused_clone_0,"ax",@progbits
	.sectionflags	@"SHF_BARRIERS=1"
	.align	128
        .global         triton_poi_fused_clone_0
        .type           triton_poi_fused_clone_0,@function
        .size           triton_poi_fused_clone_0,(.L_x_1 - triton_poi_fused_clone_0)
        .other          triton_poi_fused_clone_0,@"STO_CUDA_ENTRY STV_DEFAULT"
triton_poi_fused_clone_0:
.text.triton_poi_fused_clone_0:
[----:B------:R-:W0:Y:S02]  /*0000*/  LDC R1, c[0x0][0x28] ;  /* 0x00000a00ff017b82 */ /* 0x000e240000000800 */
[----:B------:R-:W1:Y:S01]  /*0010*/  S2R R5, SR_CTAID.Y ;  /* 0x0000000000057919 */ /* 0x000e620000002600 */
[----:B------:R-:W-:Y:S01]  /*0020*/  ULDC.64 UR6, c[0x0][0x208] ;  /* 0x0000820000067ab9 */ /* 0x000fe20000000a00 */
[----:B------:R-:W2:Y:S01]  /*0030*/  S2R R13, SR_TID.X ;  /* 0x00000000000d7919 */ /* 0x000ea20000002100 */
[----:B------:R-:W3:Y:S01]  /*0040*/  S2R R9, SR_CTAID.X ;  /* 0x0000000000097919 */ /* 0x000ee20000002500 */
[----:B-1----:R-:W-:Y:S02]  /*0050*/  IMAD.SHL.U32 R5, R5, 0x10, RZ ;  /* 0x0000001005057824 */ /* 0x002fe400078e00ff */
[----:B--2---:R-:W-:Y:S01]  /*0060*/  IMAD.SHL.U32 R0, R13, 0x2, RZ ;  /* 0x000000020d007824 */ /* 0x004fe200078e00ff */
[----:B------:R-:W-:Y:S01]  /*0070*/  SHF.R.U32.HI R4, RZ, 0x3, R13 ;  /* 0x00000003ff047819 */ /* 0x000fe2000001160d */
[----:B---3--:R-:W-:-:S03]  /*0080*/  IMAD.SHL.U32 R9, R9, 0x10, RZ ;  /* 0x0000001009097824 */ /* 0x008fc600078e00ff */
[----:B------:R-:W-:Y:S02]  /*0090*/  LOP3.LUT R6, R5, 0xe, R0, 0xf8, !PT ;  /* 0x0000000e05067812 */ /* 0x000fe400078ef800 */
[----:B------:R-:W-:Y:S02]  /*00a0*/  SGXT.U32 R4, R4, 0x4 ;  /* 0x000000040404781a */ /* 0x000fe40000000000 */
[----:B------:R-:W-:Y:S02]  /*00b0*/  SHF.R.S32.HI R3, RZ, 0x1f, R6 ;  /* 0x0000001fff037819 */ /* 0x000fe40000011406 */
[----:B------:R-:W-:Y:S02]  /*00c0*/  LOP3.LUT R7, R9, R4, RZ, 0xfc, !PT ;  /* 0x0000000409077212 */ /* 0x000fe400078efcff */
[----:B------:R-:W-:Y:S02]  /*00d0*/  LEA.HI R10, R3, R6, RZ, 0x2 ;  /* 0x00000006030a7211 */ /* 0x000fe400078f10ff */
[----:B------:R-:W1:Y:S01]  /*00e0*/  LDC.64 R2, c[0x0][0x210] ;  /* 0x00008400ff027b82 */ /* 0x000e620000000a00 */
[----:B------:R-:W-:-:S02]  /*00f0*/  SHF.R.S32.HI R8, RZ, 0x1f, R7 ;  /* 0x0000001fff087819 */ /* 0x000fc40000011407 */
[C---:B------:R-:W-:Y:S01]  /*0100*/  IMAD.SHL.U32 R12, R10.reuse, 0x10, RZ ;  /* 0x000000100a0c7824 */ /* 0x040fe200078e00ff */
[----:B------:R-:W-:Y:S02]  /*0110*/  LOP3.LUT R11, R10, 0xfffffffc, RZ, 0xc0, !PT ;  /* 0xfffffffc0a0b7812 */ /* 0x000fe400078ec0ff */
[-C--:B------:R-:W-:Y:S02]  /*0120*/  LEA.HI R8, R8, R7.reuse, RZ, 0x2 ;  /* 0x0000000708087211 */ /* 0x080fe400078f10ff */
[----:B------:R-:W-:Y:S02]  /*0130*/  LOP3.LUT R12, R12, 0xffffffc0, RZ, 0xc0, !PT ;  /* 0xffffffc00c0c7812 */ /* 0x000fe400078ec0ff */
[----:B------:R-:W-:Y:S02]  /*0140*/  LOP3.LUT R8, R8, 0xfffffffc, RZ, 0xc0, !PT ;  /* 0xfffffffc08087812 */ /* 0x000fe400078ec0ff */
[----:B------:R-:W-:Y:S02]  /*0150*/  IADD3 R11, R12, R6, -R11 ;  /* 0x000000060c0b7210 */ /* 0x000fe40007ffe80b */
[----:B------:R-:W-:Y:S01]  /*0160*/  VIMNMX R6, R6, R7, !PT ;  /* 0x0000000706067248 */ /* 0x000fe20007fe0100 */
[----:B------:R-:W-:-:S02]  /*0170*/  IMAD.IADD R7, R7, 0x1, -R8 ;  /* 0x0000000107077824 */ /* 0x000fc400078e0a08 */
[----:B------:R-:W-:Y:S01]  /*0180*/  IMAD.IADD R8, R8, 0x1, R11 ;  /* 0x0000000108087824 */ /* 0x000fe200078e020b */
[----:B------:R-:W-:-:S03]  /*0190*/  ISETP.GE.AND P0, PT, R6, 0x10, PT ;  /* 0x000000100600780c */ /* 0x000fc60003f06270 */
[----:B------:R-:W-:-:S04]  /*01a0*/  IMAD R7, R7, 0x10, R8 ;  /* 0x0000001007077824 */ /* 0x000fc800078e0208 */
[----:B-1----:R-:W-:Y:S01]  /*01b0*/  IMAD.WIDE R2, R7, 0x4, R2 ;  /* 0x0000000407027825 */ /* 0x002fe200078e0202 */
[----:B------:R-:W-:-:S06]  /*01c0*/  CS2R R6, SRZ ;  /* 0x0000000000067805 */ /* 0x000fcc000001ff00 */
[----:B------:R1:W2:Y:S01]  /*01d0*/  @!P0 LDG.E.64 R6, desc[UR6][R2.64] ;  /* 0x0000000602068981 */ /* 0x0002a2000c1e1b00 */
[----:B------:R-:W3:Y:S01]  /*01e0*/  S2UR UR5, SR_CgaCtaId ;  /* 0x00000000000579c3 */ /* 0x000ee20000008800 */
[----:B------:R-:W-:Y:S01]  /*01f0*/  IMAD.SHL.U32 R8, R13, 0x20, RZ ;  /* 0x000000200d087824 */ /* 0x000fe200078e00ff */
[----:B------:R-:W-:Y:S01]  /*0200*/  LOP3.LUT R5, R5, R4, RZ, 0xfc, !PT ;  /* 0x0000000405057212 */ /* 0x000fe200078efcff */
[----:B------:R-:W-:-:S03]  /*0210*/  UMOV UR4, 0x400 ;  /* 0x0000040000047882 */ /* 0x000fc60000000000 */
[----:B------:R-:W-:Y:S02]  /*0220*/  LOP3.LUT R11, R8, 0xe0, RZ, 0xc0, !PT ;  /* 0x000000e0080b7812 */ /* 0x000fe400078ec0ff */
[----:B------:R-:W-:Y:S02]  /*0230*/  LOP3.LUT R8, R9, 0xe, R0, 0xf8, !PT ;  /* 0x0000000e09087812 */ /* 0x000fe400078ef800 */
[----:B------:R-:W-:Y:S02]  /*0240*/  LOP3.LUT R9, R0, 0xfe, RZ, 0xc0, !PT ;  /* 0x000000fe00097812 */ /* 0x000fe400078ec0ff */
[----:B------:R-:W-:Y:S02]  /*0250*/  SHF.R.U32.HI R0, RZ, 0x4, R0 ;  /* 0x00000004ff007819 */ /* 0x000fe40000011600 */
[C---:B------:R-:W-:Y:S02]  /*0260*/  LOP3.LUT R4, R11.reuse, R4, RZ, 0xfc, !PT ;  /* 0x000000040b047212 */ /* 0x040fe400078efcff */
[----:B-1----:R-:W-:-:S02]  /*0270*/  LOP3.LUT R3, R11, 0x10, RZ, 0xfc, !PT ;  /* 0x000000100b037812 */ /* 0x002fc400078efcff */
[----:B------:R-:W-:Y:S02]  /*0280*/  SGXT.U32 R0, R0, 0x4 ;  /* 0x000000040000781a */ /* 0x000fe40000000000 */
[-C--:B------:R-:W-:Y:S02]  /*0290*/  LEA.HI R11, R11, R4.reuse, RZ, 0x1c ;  /* 0x000000040b0b7211 */ /* 0x080fe400078fe0ff */
[----:B------:R-:W-:Y:S01]  /*02a0*/  LEA.HI R3, R3, R4, RZ, 0x1c ;  /* 0x0000000403037211 */ /* 0x000fe200078fe0ff */
[----:B------:R-:W-:Y:S01]  /*02b0*/  IMAD.IADD R9, R9, 0x1, R0 ;  /* 0x0000000109097824 */ /* 0x000fe200078e0200 */
[----:B---3--:R-:W-:Y:S01]  /*02c0*/  UPRMT UR4, UR5, 0x654, UR4 ;  /* 0x0000065405047896 */ /* 0x008fe20008000004 */
[----:B------:R-:W-:-:S04]  /*02d0*/  VIMNMX R2, R5, R8, !PT ;  /* 0x0000000805027248 */ /* 0x000fc80007fe0100 */
[----:B------:R-:W-:Y:S02]  /*02e0*/  ISETP.GE.AND P0, PT, R2, 0x10, PT ;  /* 0x000000100200780c */ /* 0x000fe40003f06270 */
[----:B------:R-:W-:Y:S02]  /*02f0*/  LEA R11, R11, UR4, 0x2 ;  /* 0x000000040b0b7c11 */ /* 0x000fe4000f8e10ff */
[----:B------:R-:W-:Y:S02]  /*0300*/  LEA R0, R3, UR4, 0x2 ;  /* 0x0000000403007c11 */ /* 0x000fe4000f8e10ff */
[----:B------:R-:W-:Y:S01]  /*0310*/  LEA R9, R9, UR4, 0x2 ;  /* 0x0000000409097c11 */ /* 0x000fe2000f8e10ff */
[----:B--2---:R1:W-:Y:S04]  /*0320*/  STS [R11], R6 ;  /* 0x000000060b007388 */ /* 0x0043e80000000800 */
[----:B------:R1:W-:Y:S01]  /*0330*/  STS [R0+0x40], R7 ;  /* 0x0000400700007388 */ /* 0x0003e20000000800 */
[----:B------:R-:W-:Y:S06]  /*0340*/  BAR.SYNC.DEFER_BLOCKING 0x0 ;  /* 0x0000000000007b1d */ /* 0x000fec0000010000 */
[----:B-1----:R-:W-:Y:S05]  /*0350*/  @P0 EXIT ;  /* 0x000000000000094d */ /* 0x002fea0003800000 */
[----:B------:R-:W-:Y:S01]  /*0360*/  LDS R6, [R9] ;  /* 0x0000000009067984 */ /* 0x000fe20000000800 */
[----:B------:R-:W0:Y:S01]  /*0370*/  LDC.64 R2, c[0x0][0x218] ;  /* 0x00008600ff027b82 */ /* 0x000e220000000a00 */
[----:B------:R-:W-:Y:S02]  /*0380*/  IMAD R5, R5, 0x10, R8 ;  /* 0x0000001005057824 */ /* 0x000fe400078e0208 */
[----:B------:R-:W1:Y:S02]  /*0390*/  LDS R7, [R9+0x4] ;  /* 0x0000040009077984 */ /* 0x000e640000000800 */
[----:B0-----:R-:W-:-:S05]  /*03a0*/  IMAD.WIDE R2, R5, 0x4, R2 ;  /* 0x0000000405027825 */ /* 0x001fca00078e0202 */
[----:B-1----:R-:W-:Y:S01]  /*03b0*/  STG.E.64 desc[UR6][R2.64], R6 ;  /* 0x0000000602007986 */ /* 0x002fe2000c101b06 */
[----:B------:R-:W-:Y:S05]  /*03c0*/  EXIT ;  /* 0x000000000000794d */ /* 0x000fea0003800000 */
.L_x_0:
[----:B------:R-:W-:-:S00]  /*03d0*/  BRA `(.L_x_0) ;  /* 0xfffffffc00fc7947 */ /* 0x000fc0000383ffff */
[----:B------:R-:W-:-:S00]  /*03e0*/  NOP ;  /* 0x0000000000007918 */ /* 0x000fc00000000000 */
        /* <DEDUP_REMOVED lines=9> */
.L_x_1:


//--------------------- .nv.shared.triton_poi_fused_clone_0 --------------------------
	.section	.nv.shared.triton_poi_fused_clone_0,"aw",@nobits
	.sectionflags	@""
	.align	16
	.zero		1024


//--------------------- .nv.constant0.triton_poi_fused_clone_0 --------------------------
	.section	.nv.constant0.triton_poi_fused_clone_0,"a",@progbits
	.sectionflags	@""
	.align	4
.nv.constant0.triton_poi_fused_clone_0:
	.zero		552
